//
// Generated by NVIDIA NVVM Compiler
//
// Compiler Build ID: CL-36424714
// Cuda compilation tools, release 13.0, V13.0.88
// Based on NVVM 20.0.0
//

.version 9.0
.target sm_100
.address_size 64

	// .globl	av_batched_gemm_kernel
// _ZZ22av_batched_gemm_kernelE2As has been demoted
// _ZZ22av_batched_gemm_kernelE2Bs has been demoted

.visible .entry av_batched_gemm_kernel(
	.param .u64 .ptr .align 1 av_batched_gemm_kernel_param_0,
	.param .u64 .ptr .align 1 av_batched_gemm_kernel_param_1,
	.param .u64 .ptr .align 1 av_batched_gemm_kernel_param_2,
	.param .u32 av_batched_gemm_kernel_param_3,
	.param .u32 av_batched_gemm_kernel_param_4,
	.param .u32 av_batched_gemm_kernel_param_5,
	.param .u32 av_batched_gemm_kernel_param_6,
	.param .u32 av_batched_gemm_kernel_param_7,
	.param .u32 av_batched_gemm_kernel_param_8,
	.param .u32 av_batched_gemm_kernel_param_9,
	.param .u32 av_batched_gemm_kernel_param_10
)
{
	.reg .pred 	%p<30>;
	.reg .b16 	%rs<4>;
	.reg .b32 	%r<74>;
	.reg .b32 	%f<124>;
	.reg .b64 	%rd<26>;
	// demoted variable
	.shared .align 4 .b8 _ZZ22av_batched_gemm_kernelE2As[2048];
	// demoted variable
	.shared .align 4 .b8 _ZZ22av_batched_gemm_kernelE2Bs[2048];
	ld.param.u64 	%rd4, [av_batched_gemm_kernel_param_0];
	ld.param.u64 	%rd5, [av_batched_gemm_kernel_param_1];
	ld.param.u64 	%rd6, [av_batched_gemm_kernel_param_2];
	ld.param.u32 	%r37, [av_batched_gemm_kernel_param_3];
	ld.param.u32 	%r30, [av_batched_gemm_kernel_param_4];
	ld.param.u32 	%r31, [av_batched_gemm_kernel_param_5];
	ld.param.u32 	%r32, [av_batched_gemm_kernel_param_6];
	ld.param.u32 	%r33, [av_batched_gemm_kernel_param_7];
	ld.param.u32 	%r34, [av_batched_gemm_kernel_param_8];
	ld.param.u32 	%r35, [av_batched_gemm_kernel_param_9];
	ld.param.u32 	%r36, [av_batched_gemm_kernel_param_10];
	mov.u32 	%r1, %ctaid.z;
	setp.ge.s32 	%p2, %r1, %r37;
	@%p2 bra 	$L__BB0_34;
	cvta.to.global.u64 	%rd7, %rd6;
	cvta.to.global.u64 	%rd8, %rd5;
	cvta.to.global.u64 	%rd9, %rd4;
	mov.u32 	%r38, %ctaid.y;
	shl.b32 	%r39, %r38, 4;
	mov.u32 	%r40, %ctaid.x;
	shl.b32 	%r41, %r40, 4;
	cvt.u64.u32 	%rd10, %r1;
	cvt.s64.s32 	%rd11, %r33;
	mad.lo.s64 	%rd1, %rd11, %rd10, %rd9;
	cvt.s64.s32 	%rd12, %r34;
	mad.lo.s64 	%rd2, %rd12, %rd10, %rd8;
	cvt.s64.s32 	%rd13, %r35;
	mad.lo.s64 	%rd3, %rd13, %rd10, %rd7;
	mov.u32 	%r2, %tid.y;
	mov.u32 	%r3, %tid.x;
	add.s32 	%r4, %r39, %r2;
	add.s32 	%r5, %r41, %r3;
	setp.lt.s32 	%p3, %r32, 1;
	mov.f32 	%f122, 0f00000000;
	@%p3 bra 	$L__BB0_30;
	setp.lt.s32 	%p4, %r4, %r30;
	shl.b32 	%r43, %r2, 7;
	mov.u32 	%r44, _ZZ22av_batched_gemm_kernelE2As;
	add.s32 	%r6, %r44, %r43;
	mul.lo.s32 	%r7, %r32, %r4;
	setp.lt.s32 	%p5, %r5, %r31;
	shl.b32 	%r45, %r3, 2;
	mov.u32 	%r46, _ZZ22av_batched_gemm_kernelE2Bs;
	add.s32 	%r8, %r46, %r45;
	and.pred  	%p1, %p4, %p5;
	add.s32 	%r47, %r43, %r45;
	add.s32 	%r9, %r44, %r47;
	mov.f32 	%f122, 0f00000000;
	mov.b32 	%r66, 0;
	not.pred 	%p24, %p1;
$L__BB0_3:
	setp.lt.s32 	%p6, %r4, %r30;
	@%p6 bra 	$L__BB0_6;
	setp.gt.u32 	%p7, %r3, 31;
	mov.u32 	%r69, %r9;
	mov.u32 	%r70, %r3;
	@%p7 bra 	$L__BB0_15;
$L__BB0_5:
	mov.b32 	%r48, 0;
	st.shared.u32 	[%r69], %r48;
	add.s32 	%r19, %r70, 16;
	add.s32 	%r69, %r69, 64;
	setp.lt.u32 	%p8, %r70, 16;
	mov.u32 	%r70, %r19;
	@%p8 bra 	$L__BB0_5;
	bra.uni 	$L__BB0_15;
$L__BB0_6:
	setp.gt.u32 	%p9, %r3, 31;
	@%p9 bra 	$L__BB0_15;
	setp.eq.s32 	%p10, %r36, 0;
	mov.u32 	%r68, %r3;
	@%p10 bra 	$L__BB0_8;
	bra.uni 	$L__BB0_12;
$L__BB0_8:
	mov.u32 	%r67, %r3;
$L__BB0_9:
	add.s32 	%r12, %r67, %r66;
	setp.ge.s32 	%p13, %r12, %r32;
	mov.f32 	%f118, 0f00000000;
	@%p13 bra 	$L__BB0_11;
	add.s32 	%r52, %r12, %r7;
	mul.wide.u32 	%rd16, %r52, 4;
	add.s64 	%rd17, %rd1, %rd16;
	ld.global.nc.f32 	%f118, [%rd17];
$L__BB0_11:
	shl.b32 	%r53, %r67, 2;
	add.s32 	%r54, %r6, %r53;
	st.shared.f32 	[%r54], %f118;
	add.s32 	%r13, %r67, 16;
	setp.lt.u32 	%p14, %r67, 16;
	mov.u32 	%r67, %r13;
	@%p14 bra 	$L__BB0_9;
	bra.uni 	$L__BB0_15;
$L__BB0_12:
	add.s32 	%r15, %r68, %r66;
	setp.ge.s32 	%p11, %r15, %r32;
	mov.f32 	%f119, 0f00000000;
	@%p11 bra 	$L__BB0_14;
	add.s32 	%r49, %r15, %r7;
	mul.wide.u32 	%rd14, %r49, 2;
	add.s64 	%rd15, %rd1, %rd14;
	ld.global.nc.u16 	%rs1, [%rd15];
	// begin inline asm
	{  cvt.f32.f16 %f119, %rs1;}

	// end inline asm
$L__BB0_14:
	shl.b32 	%r50, %r68, 2;
	add.s32 	%r51, %r6, %r50;
	st.shared.f32 	[%r51], %f119;
	add.s32 	%r16, %r68, 16;
	setp.lt.u32 	%p12, %r68, 16;
	mov.u32 	%r68, %r16;
	@%p12 bra 	$L__BB0_12;
$L__BB0_15:
	setp.lt.s32 	%p15, %r5, %r31;
	@%p15 bra 	$L__BB0_18;
	setp.gt.u32 	%p16, %r2, 31;
	mov.u32 	%r73, %r2;
	@%p16 bra 	$L__BB0_27;
$L__BB0_17:
	shl.b32 	%r55, %r73, 6;
	add.s32 	%r56, %r8, %r55;
	mov.b32 	%r57, 0;
	st.shared.u32 	[%r56], %r57;
	add.s32 	%r28, %r73, 16;
	setp.lt.u32 	%p17, %r73, 16;
	mov.u32 	%r73, %r28;
	@%p17 bra 	$L__BB0_17;
	bra.uni 	$L__BB0_27;
$L__BB0_18:
	setp.gt.u32 	%p18, %r2, 31;
	@%p18 bra 	$L__BB0_27;
	setp.eq.s32 	%p19, %r36, 0;
	mov.u32 	%r72, %r2;
	@%p19 bra 	$L__BB0_20;
	bra.uni 	$L__BB0_24;
$L__BB0_20:
	mov.u32 	%r71, %r2;
$L__BB0_21:
	add.s32 	%r22, %r71, %r66;
	setp.ge.s32 	%p22, %r22, %r32;
	mov.f32 	%f120, 0f00000000;
	@%p22 bra 	$L__BB0_23;
	mad.lo.s32 	%r61, %r22, %r31, %r5;
	mul.wide.s32 	%rd20, %r61, 4;
	add.s64 	%rd21, %rd2, %rd20;
	ld.global.nc.f32 	%f120, [%rd21];
$L__BB0_23:
	shl.b32 	%r62, %r71, 6;
	add.s32 	%r63, %r8, %r62;
	st.shared.f32 	[%r63], %f120;
	add.s32 	%r23, %r71, 16;
	setp.lt.u32 	%p23, %r71, 16;
	mov.u32 	%r71, %r23;
	@%p23 bra 	$L__BB0_21;
	bra.uni 	$L__BB0_27;
$L__BB0_24:
	add.s32 	%r25, %r72, %r66;
	setp.ge.s32 	%p20, %r25, %r32;
	mov.f32 	%f121, 0f00000000;
	@%p20 bra 	$L__BB0_26;
	mad.lo.s32 	%r58, %r25, %r31, %r5;
	mul.wide.s32 	%rd18, %r58, 2;
	add.s64 	%rd19, %rd2, %rd18;
	ld.global.nc.u16 	%rs2, [%rd19];
	// begin inline asm
	{  cvt.f32.f16 %f121, %rs2;}

	// end inline asm
$L__BB0_26:
	shl.b32 	%r59, %r72, 6;
	add.s32 	%r60, %r8, %r59;
	st.shared.f32 	[%r60], %f121;
	add.s32 	%r26, %r72, 16;
	setp.lt.u32 	%p21, %r72, 16;
	mov.u32 	%r72, %r26;
	@%p21 bra 	$L__BB0_24;
$L__BB0_27:
	bar.sync 	0;
	@%p24 bra 	$L__BB0_29;
	ld.shared.f32 	%f21, [%r6];
	ld.shared.f32 	%f22, [%r8];
	fma.rn.f32 	%f23, %f21, %f22, %f122;
	ld.shared.f32 	%f24, [%r6+4];
	ld.shared.f32 	%f25, [%r8+64];
	fma.rn.f32 	%f26, %f24, %f25, %f23;
	ld.shared.f32 	%f27, [%r6+8];
	ld.shared.f32 	%f28, [%r8+128];
	fma.rn.f32 	%f29, %f27, %f28, %f26;
	ld.shared.f32 	%f30, [%r6+12];
	ld.shared.f32 	%f31, [%r8+192];
	fma.rn.f32 	%f32, %f30, %f31, %f29;
	ld.shared.f32 	%f33, [%r6+16];
	ld.shared.f32 	%f34, [%r8+256];
	fma.rn.f32 	%f35, %f33, %f34, %f32;
	ld.shared.f32 	%f36, [%r6+20];
	ld.shared.f32 	%f37, [%r8+320];
	fma.rn.f32 	%f38, %f36, %f37, %f35;
	ld.shared.f32 	%f39, [%r6+24];
	ld.shared.f32 	%f40, [%r8+384];
	fma.rn.f32 	%f41, %f39, %f40, %f38;
	ld.shared.f32 	%f42, [%r6+28];
	ld.shared.f32 	%f43, [%r8+448];
	fma.rn.f32 	%f44, %f42, %f43, %f41;
	ld.shared.f32 	%f45, [%r6+32];
	ld.shared.f32 	%f46, [%r8+512];
	fma.rn.f32 	%f47, %f45, %f46, %f44;
	ld.shared.f32 	%f48, [%r6+36];
	ld.shared.f32 	%f49, [%r8+576];
	fma.rn.f32 	%f50, %f48, %f49, %f47;
	ld.shared.f32 	%f51, [%r6+40];
	ld.shared.f32 	%f52, [%r8+640];
	fma.rn.f32 	%f53, %f51, %f52, %f50;
	ld.shared.f32 	%f54, [%r6+44];
	ld.shared.f32 	%f55, [%r8+704];
	fma.rn.f32 	%f56, %f54, %f55, %f53;
	ld.shared.f32 	%f57, [%r6+48];
	ld.shared.f32 	%f58, [%r8+768];
	fma.rn.f32 	%f59, %f57, %f58, %f56;
	ld.shared.f32 	%f60, [%r6+52];
	ld.shared.f32 	%f61, [%r8+832];
	fma.rn.f32 	%f62, %f60, %f61, %f59;
	ld.shared.f32 	%f63, [%r6+56];
	ld.shared.f32 	%f64, [%r8+896];
	fma.rn.f32 	%f65, %f63, %f64, %f62;
	ld.shared.f32 	%f66, [%r6+60];
	ld.shared.f32 	%f67, [%r8+960];
	fma.rn.f32 	%f68, %f66, %f67, %f65;
	ld.shared.f32 	%f69, [%r6+64];
	ld.shared.f32 	%f70, [%r8+1024];
	fma.rn.f32 	%f71, %f69, %f70, %f68;
	ld.shared.f32 	%f72, [%r6+68];
	ld.shared.f32 	%f73, [%r8+1088];
	fma.rn.f32 	%f74, %f72, %f73, %f71;
	ld.shared.f32 	%f75, [%r6+72];
	ld.shared.f32 	%f76, [%r8+1152];
	fma.rn.f32 	%f77, %f75, %f76, %f74;
	ld.shared.f32 	%f78, [%r6+76];
	ld.shared.f32 	%f79, [%r8+1216];
	fma.rn.f32 	%f80, %f78, %f79, %f77;
	ld.shared.f32 	%f81, [%r6+80];
	ld.shared.f32 	%f82, [%r8+1280];
	fma.rn.f32 	%f83, %f81, %f82, %f80;
	ld.shared.f32 	%f84, [%r6+84];
	ld.shared.f32 	%f85, [%r8+1344];
	fma.rn.f32 	%f86, %f84, %f85, %f83;
	ld.shared.f32 	%f87, [%r6+88];
	ld.shared.f32 	%f88, [%r8+1408];
	fma.rn.f32 	%f89, %f87, %f88, %f86;
	ld.shared.f32 	%f90, [%r6+92];
	ld.shared.f32 	%f91, [%r8+1472];
	fma.rn.f32 	%f92, %f90, %f91, %f89;
	ld.shared.f32 	%f93, [%r6+96];
	ld.shared.f32 	%f94, [%r8+1536];
	fma.rn.f32 	%f95, %f93, %f94, %f92;
	ld.shared.f32 	%f96, [%r6+100];
	ld.shared.f32 	%f97, [%r8+1600];
	fma.rn.f32 	%f98, %f96, %f97, %f95;
	ld.shared.f32 	%f99, [%r6+104];
	ld.shared.f32 	%f100, [%r8+1664];
	fma.rn.f32 	%f101, %f99, %f100, %f98;
	ld.shared.f32 	%f102, [%r6+108];
	ld.shared.f32 	%f103, [%r8+1728];
	fma.rn.f32 	%f104, %f102, %f103, %f101;
	ld.shared.f32 	%f105, [%r6+112];
	ld.shared.f32 	%f106, [%r8+1792];
	fma.rn.f32 	%f107, %f105, %f106, %f104;
	ld.shared.f32 	%f108, [%r6+116];
	ld.shared.f32 	%f109, [%r8+1856];
	fma.rn.f32 	%f110, %f108, %f109, %f107;
	ld.shared.f32 	%f111, [%r6+120];
	ld.shared.f32 	%f112, [%r8+1920];
	fma.rn.f32 	%f113, %f111, %f112, %f110;
	ld.shared.f32 	%f114, [%r6+124];
	ld.shared.f32 	%f115, [%r8+1984];
	fma.rn.f32 	%f122, %f114, %f115, %f113;
$L__BB0_29:
	bar.sync 	0;
	add.s32 	%r66, %r66, 32;
	setp.lt.s32 	%p25, %r66, %r32;
	@%p25 bra 	$L__BB0_3;
$L__BB0_30:
	setp.ge.s32 	%p26, %r4, %r30;
	setp.ge.s32 	%p27, %r5, %r31;
	or.pred  	%p28, %p26, %p27;
	@%p28 bra 	$L__BB0_34;
	setp.ne.s32 	%p29, %r36, 0;
	@%p29 bra 	$L__BB0_33;
	mad.lo.s32 	%r65, %r31, %r4, %r5;
	mul.wide.s32 	%rd24, %r65, 4;
	add.s64 	%rd25, %rd3, %rd24;
	st.global.f32 	[%rd25], %f122;
	bra.uni 	$L__BB0_34;
$L__BB0_33:
	// begin inline asm
	{  cvt.rn.f16.f32 %rs3, %f122;}

	// end inline asm
	mad.lo.s32 	%r64, %r31, %r4, %r5;
	mul.wide.s32 	%rd22, %r64, 2;
	add.s64 	%rd23, %rd3, %rd22;
	st.global.u16 	[%rd23], %rs3;
$L__BB0_34:
	ret;

}


// ===== COMPILED SASS (sm_100) =====

	.target	sm_100

	.elftype	@"ET_EXEC"


//--------------------- .note.nv.tkinfo           --------------------------
	.section	.note.nv.tkinfo,"",@"SHT_NOTE"
	.sectionflags	@"SHF_NOTE_NV_TKINFO"
	.tkinfo
        /*0018*/ 	.word	0x00000002
        /*0030*/ 	.string	""
        /*0030*/ 	.string	"ptxas"
        /*0030*/ 	.string	"Cuda compilation tools, release 13.0, V13.0.88"
        /*0030*/ 	.string	"Build cuda_13.0.r13.0/compiler.36424714_0"
        /*0030*/ 	.string	"-arch sm_100 -m 64 "



//--------------------- .note.nv.cuinfo           --------------------------
	.section	.note.nv.cuinfo,"",@"SHT_NOTE"
	.sectionflags	@"SHF_NOTE_NV_CUINFO"
        /*0018*/ 	.short	0x0002
        /*001a*/ 	.short	0x0064
        /*001c*/ 	.short	0x0082
	.zero		2


//--------------------- .nv.info                  --------------------------
	.section	.nv.info,"",@"SHT_CUDA_INFO"
	.align	4


	//----- nvinfo : EIATTR_REGCOUNT
	.align		4
        /*0000*/ 	.byte	0x04, 0x2f
        /*0002*/ 	.short	(.L_1 - .L_0)
	.align		4
.L_0:
        /*0004*/ 	.word	index@(av_batched_gemm_kernel)
        /*0008*/ 	.word	0x0000001e


	//----- nvinfo : EIATTR_FRAME_SIZE
	.align		4
.L_1:
        /*000c*/ 	.byte	0x04, 0x11
        /*000e*/ 	.short	(.L_3 - .L_2)
	.align		4
.L_2:
        /*0010*/ 	.word	index@(av_batched_gemm_kernel)
        /*0014*/ 	.word	0x00000000


	//----- nvinfo : EIATTR_MIN_STACK_SIZE
	.align		4
.L_3:
        /*0018*/ 	.byte	0x04, 0x12
        /*001a*/ 	.short	(.L_5 - .L_4)
	.align		4
.L_4:
        /*001c*/ 	.word	index@(av_batched_gemm_kernel)
        /*0020*/ 	.word	0x00000000
.L_5:


//--------------------- .nv.compat                --------------------------
	.section	.nv.compat,"",@"SHT_CUDA_COMPAT_INFO"
	.align	4
        /*0000*/ 	.byte	0x02, 0x09, 0x00, 0x00, 0x02, 0x02, 0x01, 0x00, 0x02, 0x05, 0x05, 0x00, 0x03, 0x07, 0x01, 0x01
        /*0010*/ 	.byte	0x02, 0x03, 0x00, 0x00, 0x02, 0x06, 0x01, 0x00, 0x04, 0x0b, 0x08, 0x00, 0x09, 0x00, 0x00, 0x00
        /*0020*/ 	.byte	0x00, 0x00, 0x00, 0x00


//--------------------- .nv.info.av_batched_gemm_kernel --------------------------
	.section	.nv.info.av_batched_gemm_kernel,"",@"SHT_CUDA_INFO"
	.sectionflags	@""
	.align	4


	//----- nvinfo : EIATTR_CUDA_API_VERSION
	.align		4
        /*0000*/ 	.byte	0x04, 0x37
        /*0002*/ 	.short	(.L_7 - .L_6)
.L_6:
        /*0004*/ 	.word	0x00000082


	//----- nvinfo : EIATTR_KPARAM_INFO
	.align		4
.L_7:
        /*0008*/ 	.byte	0x04, 0x17
        /*000a*/ 	.short	(.L_9 - .L_8)
.L_8:
        /*000c*/ 	.word	0x00000000
        /*0010*/ 	.short	0x000a
        /*0012*/ 	.short	0x0034
        /*0014*/ 	.byte	0x00, 0xf0, 0x11, 0x00


	//----- nvinfo : EIATTR_KPARAM_INFO
	.align		4
.L_9:
        /*0018*/ 	.byte	0x04, 0x17
        /*001a*/ 	.short	(.L_11 - .L_10)
.L_10:
        /*001c*/ 	.word	0x00000000
        /*0020*/ 	.short	0x0009
        /*0022*/ 	.short	0x0030
        /*0024*/ 	.byte	0x00, 0xf0, 0x11, 0x00


	//----- nvinfo : EIATTR_KPARAM_INFO
	.align		4
.L_11:
        /*0028*/ 	.byte	0x04, 0x17
        /*002a*/ 	.short	(.L_13 - .L_12)
.L_12:
        /*002c*/ 	.word	0x00000000
        /*0030*/ 	.short	0x0008
        /*0032*/ 	.short	0x002c
        /*0034*/ 	.byte	0x00, 0xf0, 0x11, 0x00


	//----- nvinfo : EIATTR_KPARAM_INFO
	.align		4
.L_13:
        /*0038*/ 	.byte	0x04, 0x17
        /*003a*/ 	.short	(.L_15 - .L_14)
.L_14:
        /*003c*/ 	.word	0x00000000
        /*0040*/ 	.short	0x0007
        /*0042*/ 	.short	0x0028
        /*0044*/ 	.byte	0x00, 0xf0, 0x11, 0x00


	//----- nvinfo : EIATTR_KPARAM_INFO
	.align		4
.L_15:
        /*0048*/ 	.byte	0x04, 0x17
        /*004a*/ 	.short	(.L_17 - .L_16)
.L_16:
        /*004c*/ 	.word	0x00000000
        /*0050*/ 	.short	0x0006
        /*0052*/ 	.short	0x0024
        /*0054*/ 	.byte	0x00, 0xf0, 0x11, 0x00


	//----- nvinfo : EIATTR_KPARAM_INFO
	.align		4
.L_17:
        /*0058*/ 	.byte	0x04, 0x17
        /*005a*/ 	.short	(.L_19 - .L_18)
.L_18:
        /*005c*/ 	.word	0x00000000
        /*0060*/ 	.short	0x0005
        /*0062*/ 	.short	0x0020
        /*0064*/ 	.byte	0x00, 0xf0, 0x11, 0x00


	//----- nvinfo : EIATTR_KPARAM_INFO
	.align		4
.L_19:
        /*0068*/ 	.byte	0x04, 0x17
        /*006a*/ 	.short	(.L_21 - .L_20)
.L_20:
        /*006c*/ 	.word	0x00000000
        /*0070*/ 	.short	0x0004
        /*0072*/ 	.short	0x001c
        /*0074*/ 	.byte	0x00, 0xf0, 0x11, 0x00


	//----- nvinfo : EIATTR_KPARAM_INFO
	.align		4
.L_21:
        /*0078*/ 	.byte	0x04, 0x17
        /*007a*/ 	.short	(.L_23 - .L_22)
.L_22:
        /*007c*/ 	.word	0x00000000
        /*0080*/ 	.short	0x0003
        /*0082*/ 	.short	0x0018
        /*0084*/ 	.byte	0x00, 0xf0, 0x11, 0x00


	//----- nvinfo : EIATTR_KPARAM_INFO
	.align		4
.L_23:
        /*0088*/ 	.byte	0x04, 0x17
        /*008a*/ 	.short	(.L_25 - .L_24)
.L_24:
        /*008c*/ 	.word	0x00000000
        /*0090*/ 	.short	0x0002
        /*0092*/ 	.short	0x0010
        /*0094*/ 	.byte	0x00, 0xf5, 0x21, 0x00


	//----- nvinfo : EIATTR_KPARAM_INFO
	.align		4
.L_25:
        /*0098*/ 	.byte	0x04, 0x17
        /*009a*/ 	.short	(.L_27 - .L_26)
.L_26:
        /*009c*/ 	.word	0x00000000
        /*00a0*/ 	.short	0x0001
        /*00a2*/ 	.short	0x0008
        /*00a4*/ 	.byte	0x00, 0xf5, 0x21, 0x00


	//----- nvinfo : EIATTR_KPARAM_INFO
	.align		4
.L_27:
        /*00a8*/ 	.byte	0x04, 0x17
        /*00aa*/ 	.short	(.L_29 - .L_28)
.L_28:
        /*00ac*/ 	.word	0x00000000
        /*00b0*/ 	.short	0x0000
        /*00b2*/ 	.short	0x0000
        /*00b4*/ 	.byte	0x00, 0xf5, 0x21, 0x00


	//----- nvinfo : EIATTR_SPARSE_MMA_MASK
	.align		4
.L_29:
        /*00b8*/ 	.byte	0x03, 0x50
        /*00ba*/ 	.short	0x0000


	//----- nvinfo : EIATTR_MAXREG_COUNT
	.align		4
        /*00bc*/ 	.byte	0x03, 0x1b
        /*00be*/ 	.short	0x00ff


	//----- nvinfo : EIATTR_NUM_BARRIERS
	.align		4
        /*00c0*/ 	.byte	0x02, 0x4c
        /*00c2*/ 	.byte	0x01
	.zero		1


	//----- nvinfo : EIATTR_MERCURY_ISA_VERSION
	.align		4
        /*00c4*/ 	.byte	0x03, 0x5f
        /*00c6*/ 	.short	0x0101


	//----- nvinfo : EIATTR_VRC_CTA_INIT_COUNT
	.align		4
        /*00c8*/ 	.byte	0x02, 0x4a
	.zero		1
	.zero		1


	//----- nvinfo : EIATTR_EXIT_INSTR_OFFSETS
	.align		4
        /*00cc*/ 	.byte	0x04, 0x1c
        /*00ce*/ 	.short	(.L_31 - .L_30)


	//   ....[0]....
.L_30:
        /*00d0*/ 	.word	0x00000040


	//   ....[1]....
        /*00d4*/ 	.word	0x00000fc0


	//   ....[2]....
        /*00d8*/ 	.word	0x00001020


	//   ....[3]....
        /*00dc*/ 	.word	0x00001070


	//----- nvinfo : EIATTR_CRS_STACK_SIZE
	.align		4
.L_31:
        /*00e0*/ 	.byte	0x04, 0x1e
        /*00e2*/ 	.short	(.L_33 - .L_32)
.L_32:
        /*00e4*/ 	.word	0x00000000


	//----- nvinfo : EIATTR_CBANK_PARAM_SIZE
	.align		4
.L_33:
        /*00e8*/ 	.byte	0x03, 0x19
        /*00ea*/ 	.short	0x0038


	//----- nvinfo : EIATTR_PARAM_CBANK
	.align		4
        /*00ec*/ 	.byte	0x04, 0x0a
        /*00ee*/ 	.short	(.L_35 - .L_34)
	.align		4
.L_34:
        /*00f0*/ 	.word	index@(.nv.constant0.av_batched_gemm_kernel)
        /*00f4*/ 	.short	0x0380
        /*00f6*/ 	.short	0x0038


	//----- nvinfo : EIATTR_SW_WAR
	.align		4
.L_35:
        /*00f8*/ 	.byte	0x04, 0x36
        /*00fa*/ 	.short	(.L_37 - .L_36)
.L_36:
        /*00fc*/ 	.word	0x00000008
.L_37:


//--------------------- .nv.callgraph             --------------------------
	.section	.nv.callgraph,"",@"SHT_CUDA_CALLGRAPH"
	.align	4
	.sectionentsize	8
	.align		4
        /*0000*/ 	.word	0x00000000
	.align		4
        /*0004*/ 	.word	0xffffffff
	.align		4
        /*0008*/ 	.word	0x00000000
	.align		4
        /*000c*/ 	.word	0xfffffffe
	.align		4
        /*0010*/ 	.word	0x00000000
	.align		4
        /*0014*/ 	.word	0xfffffffd
	.align		4
        /*0018*/ 	.word	0x00000000
	.align		4
        /*001c*/ 	.word	0xfffffffc


//--------------------- .text.av_batched_gemm_kernel --------------------------
	.section	.text.av_batched_gemm_kernel,"ax",@progbits
	.align	128
        .global         av_batched_gemm_kernel
        .type           av_batched_gemm_kernel,@function
        .size           av_batched_gemm_kernel,(.L_x_27 - av_batched_gemm_kernel)
        .other          av_batched_gemm_kernel,@"STO_CUDA_ENTRY STV_DEFAULT"
av_batched_gemm_kernel:
.text.av_batched_gemm_kernel:
[----:B------:R-:W-:Y:S08]  /*0000*/  LDC R1, c[0x0][0x37c] ;  /* 0x0000df00ff017b82 */ /* 0x000ff00000000800 */
[----:B------:R-:W0:Y:S08]  /*0010*/  S2UR UR10, SR_CTAID.Z ;  /* 0x00000000000a79c3 */ /* 0x000e300000002700 */
[----:B------:R-:W0:Y:S02]  /*0020*/  LDC R0, c[0x0][0x398] ;  /* 0x0000e600ff007b82 */ /* 0x000e240000000800 */
[----:B0-----:R-:W-:-:S13]  /*0030*/  ISETP.LE.AND P0, PT, R0, UR10, PT ;  /* 0x0000000a00007c0c */ /* 0x001fda000bf03270 */
[----:B------:R-:W-:Y:S05]  /*0040*/  @P0 EXIT ;  /* 0x000000000000094d */ /* 0x000fea0003800000 */
[----:B------:R-:W0:Y:S01]  /*0050*/  LDCU.64 UR14, c[0x0][0x3a8] ;  /* 0x00007500ff0e77ac */ /* 0x000e220008000a00 */
[----:B------:R-:W1:Y:S01]  /*0060*/  S2R R7, SR_CTAID.Y ;  /* 0x0000000000077919 */ /* 0x000e620000002600 */
[----:B------:R-:W-:Y:S01]  /*0070*/  IMAD.MOV.U32 R11, RZ, RZ, RZ ;  /* 0x000000ffff0b7224 */ /* 0x000fe200078e00ff */
[----:B------:R-:W2:Y:S01]  /*0080*/  LDCU UR16, c[0x0][0x3b0] ;  /* 0x00007600ff1077ac */ /* 0x000ea20008000800 */
[----:B------:R-:W1:Y:S01]  /*0090*/  S2R R0, SR_TID.Y ;  /* 0x0000000000007919 */ /* 0x000e620000002200 */
[----:B------:R-:W3:Y:S01]  /*00a0*/  LDCU UR17, c[0x0][0x3a4] ;  /* 0x00007480ff1177ac */ /* 0x000ee20008000800 */
[----:B------:R-:W4:Y:S01]  /*00b0*/  S2R R6, SR_CTAID.X ;  /* 0x0000000000067919 */ /* 0x000f220000002500 */
[----:B------:R-:W5:Y:S01]  /*00c0*/  LDCU.128 UR4, c[0x0][0x380] ;  /* 0x00007000ff0477ac */ /* 0x000f620008000c00 */
[----:B------:R-:W4:Y:S01]  /*00d0*/  S2R R3, SR_TID.X ;  /* 0x0000000000037919 */ /* 0x000f220000002100 */
[----:B------:R-:W5:Y:S01]  /*00e0*/  LDCU.64 UR8, c[0x0][0x390] ;  /* 0x00007200ff0877ac */ /* 0x000f620008000a00 */
[----:B0-----:R-:W-:-:S02]  /*00f0*/  USHF.R.S32.HI UR11, URZ, 0x1f, UR14 ;  /* 0x0000001fff0b7899 */ /* 0x001fc4000801140e */
[----:B------:R-:W-:Y:S02]  /*0100*/  USHF.R.S32.HI UR12, URZ, 0x1f, UR15 ;  /* 0x0000001fff0c7899 */ /* 0x000fe4000801140f */
[----:B------:R-:W-:Y:S02]  /*0110*/  UIMAD UR13, UR11, UR10, URZ ;  /* 0x0000000a0b0d72a4 */ /* 0x000fe4000f8e02ff */
[----:B--2---:R-:W-:Y:S02]  /*0120*/  USHF.R.S32.HI UR11, URZ, 0x1f, UR16 ;  /* 0x0000001fff0b7899 */ /* 0x004fe40008011410 */
[----:B---3--:R-:W-:Y:S02]  /*0130*/  UISETP.GE.AND UP0, UPT, UR17, 0x1, UPT ;  /* 0x000000011100788c */ /* 0x008fe4000bf06270 */
[----:B-----5:R-:W-:Y:S02]  /*0140*/  UIMAD.WIDE.U32 UR4, UR10, UR14, UR4 ;  /* 0x0000000e0a0472a5 */ /* 0x020fe4000f8e0004 */
[----:B------:R-:W-:-:S02]  /*0150*/  UIMAD.WIDE.U32 UR6, UR10, UR15, UR6 ;  /* 0x0000000f0a0672a5 */ /* 0x000fc4000f8e0006 */
[----:B------:R-:W-:Y:S02]  /*0160*/  UIMAD.WIDE.U32 UR8, UR10, UR16, UR8 ;  /* 0x000000100a0872a5 */ /* 0x000fe4000f8e0008 */
[----:B------:R-:W-:Y:S01]  /*0170*/  UIMAD UR12, UR12, UR10, URZ ;  /* 0x0000000a0c0c72a4 */ /* 0x000fe2000f8e02ff */
[----:B------:R-:W-:Y:S01]  /*0180*/  MOV R21, UR5 ;  /* 0x0000000500157c02 */ /* 0x000fe20008000f00 */
[----:B------:R-:W-:Y:S01]  /*0190*/  UIMAD UR11, UR11, UR10, URZ ;  /* 0x0000000a0b0b72a4 */ /* 0x000fe2000f8e02ff */
[----:B------:R-:W-:Y:S01]  /*01a0*/  MOV R19, UR7 ;  /* 0x0000000700137c02 */ /* 0x000fe20008000f00 */
[----:B------:R-:W-:Y:S01]  /*01b0*/  UIADD3 UR13, UPT, UPT, UR5, UR13, URZ ;  /* 0x0000000d050d7290 */ /* 0x000fe2000fffe0ff */
[----:B------:R-:W-:Y:S01]  /*01c0*/  IMAD.U32 R17, RZ, RZ, UR9 ;  /* 0x00000009ff117e24 */ /* 0x000fe2000f8e00ff */
[----:B------:R-:W-:Y:S01]  /*01d0*/  UIADD3 UR12, UPT, UPT, UR7, UR12, URZ ;  /* 0x0000000c070c7290 */ /* 0x000fe2000fffe0ff */
[----:B------:R-:W-:Y:S01]  /*01e0*/  MOV R20, UR4 ;  /* 0x0000000400147c02 */ /* 0x000fe20008000f00 */
[----:B------:R-:W-:Y:S01]  /*01f0*/  UIADD3 UR11, UPT, UPT, UR9, UR11, URZ ;  /* 0x0000000b090b7290 */ /* 0x000fe2000fffe0ff */
[----:B------:R-:W-:Y:S01]  /*0200*/  IMAD.U32 R18, RZ, RZ, UR6 ;  /* 0x00000006ff127e24 */ /* 0x000fe2000f8e00ff */
[----:B------:R-:W-:Y:S01]  /*0210*/  MOV R21, UR13 ;  /* 0x0000000d00157c02 */ /* 0x000fe20008000f00 */
[----:B------:R-:W0:Y:S01]  /*0220*/  LDCU.64 UR14, c[0x0][0x358] ;  /* 0x00006b00ff0e77ac */ /* 0x000e220008000a00 */
[----:B------:R-:W-:-:S02]  /*0230*/  MOV R16, UR8 ;  /* 0x0000000800107c02 */ /* 0x000fc40008000f00 */
[----:B------:R-:W-:Y:S02]  /*0240*/  MOV R19, UR12 ;  /* 0x0000000c00137c02 */ /* 0x000fe40008000f00 */
[----:B------:R-:W-:Y:S02]  /*0250*/  MOV R17, UR11 ;  /* 0x0000000b00117c02 */ /* 0x000fe40008000f00 */
[----:B-1----:R-:W-:Y:S02]  /*0260*/  LEA R7, R7, R0, 0x4 ;  /* 0x0000000007077211 */ /* 0x002fe400078e20ff */
[----:B----4-:R-:W-:Y:S01]  /*0270*/  LEA R6, R6, R3, 0x4 ;  /* 0x0000000306067211 */ /* 0x010fe200078e20ff */
[----:B------:R-:W-:Y:S06]  /*0280*/  BRA.U !UP0, `(.L_x_0) ;  /* 0x0000000d083c7547 */ /* 0x000fec000b800000 */
[----:B------:R-:W1:Y:S01]  /*0290*/  S2UR UR6, SR_CgaCtaId ;  /* 0x00000000000679c3 */ /* 0x000e620000008800 */
[----:B------:R-:W2:Y:S01]  /*02a0*/  LDCU UR7, c[0x0][0x3a0] ;  /* 0x00007400ff0777ac */ /* 0x000ea20008000800 */
[----:B------:R-:W-:Y:S01]  /*02b0*/  LEA R4, R0, R3, 0x5 ;  /* 0x0000000300047211 */ /* 0x000fe200078e28ff */
[----:B------:R-:W-:Y:S01]  /*02c0*/  IMAD.MOV.U32 R11, RZ, RZ, RZ ;  /* 0x000000ffff0b7224 */ /* 0x000fe200078e00ff */
[----:B------:R-:W3:Y:S01]  /*02d0*/  LDCU UR8, c[0x0][0x39c] ;  /* 0x00007380ff0877ac */ /* 0x000ee20008000800 */
[----:B------:R-:W-:Y:S02]  /*02e0*/  UMOV UR4, 0x400 ;  /* 0x0000040000047882 */ /* 0x000fe40000000000 */
[----:B------:R-:W-:Y:S01]  /*02f0*/  UIADD3 UR5, UPT, UPT, UR4, 0x800, URZ ;  /* 0x0000080004057890 */ /* 0x000fe2000fffe0ff */
[----:B--2---:R-:W-:-:S04]  /*0300*/  ISETP.GE.AND P0, PT, R6, UR7, PT ;  /* 0x0000000706007c0c */ /* 0x004fc8000bf06270 */
[----:B---3--:R-:W-:Y:S01]  /*0310*/  ISETP.LT.AND P0, PT, R7, UR8, !P0 ;  /* 0x0000000807007c0c */ /* 0x008fe2000c701270 */
[----:B-1----:R-:W-:Y:S02]  /*0320*/  ULEA UR5, UR6, UR5, 0x18 ;  /* 0x0000000506057291 */ /* 0x002fe4000f8ec0ff */
[----:B------:R-:W-:-:S04]  /*0330*/  ULEA UR4, UR6, UR4, 0x18 ;  /* 0x0000000406047291 */ /* 0x000fc8000f8ec0ff */
[----:B------:R-:W-:Y:S02]  /*0340*/  LEA R2, R3, UR5, 0x2 ;  /* 0x0000000503027c11 */ /* 0x000fe4000f8e10ff */
[----:B------:R-:W-:Y:S02]  /*0350*/  LEA R4, R4, UR4, 0x2 ;  /* 0x0000000404047c11 */ /* 0x000fe4000f8e10ff */
[----:B------:R-:W-:Y:S01]  /*0360*/  LEA R5, R0, UR4, 0x7 ;  /* 0x0000000400057c11 */ /* 0x000fe2000f8e38ff */
[----:B------:R-:W-:-:S06]  /*0370*/  UMOV UR4, URZ ;  /* 0x000000ff00047c82 */ /* 0x000fcc0008000000 */
.L_x_25:
[----:B-1----:R-:W1:Y:S01]  /*0380*/  LDCU UR5, c[0x0][0x39c] ;  /* 0x00007380ff0577ac */ /* 0x002e620008000800 */
[----:B------:R-:W-:Y:S01]  /*0390*/  BSSY.RECONVERGENT B0, `(.L_x_1) ;  /* 0x0000035000007945 */ /* 0x000fe20003800200 */
[----:B------:R-:W2:Y:S01]  /*03a0*/  LDCU UR6, c[0x0][0x3a4] ;  /* 0x00007480ff0677ac */ /* 0x000ea20008000800 */
[----:B-1----:R-:W-:-:S13]  /*03b0*/  ISETP.GE.AND P1, PT, R7, UR5, PT ;  /* 0x0000000507007c0c */ /* 0x002fda000bf26270 */
[----:B0-2---:R-:W-:Y:S05]  /*03c0*/  @!P1 BRA `(.L_x_2) ;  /* 0x0000000000309947 */ /* 0x005fea0003800000 */
[----:B------:R-:W-:-:S13]  /*03d0*/  ISETP.GT.U32.AND P1, PT, R3, 0x1f, PT ;  /* 0x0000001f0300780c */ /* 0x000fda0003f24070 */
[----:B------:R-:W-:Y:S05]  /*03e0*/  @P1 BRA `(.L_x_3) ;  /* 0x0000000000bc1947 */ /* 0x000fea0003800000 */
[----:B------:R-:W-:Y:S01]  /*03f0*/  BSSY.RECONVERGENT B1, `(.L_x_4) ;  /* 0x0000008000017945 */ /* 0x000fe20003800200 */
[----:B------:R-:W-:Y:S02]  /*0400*/  MOV R8, R4 ;  /* 0x0000000400087202 */ /* 0x000fe40000000f00 */
[----:B------:R-:W-:-:S07]  /*0410*/  MOV R9, R3 ;  /* 0x0000000300097202 */ /* 0x000fce0000000f00 */
.L_x_5:
[C---:B------:R-:W-:Y:S01]  /*0420*/  ISETP.GE.U32.AND P1, PT, R9.reuse, 0x10, PT ;  /* 0x000000100900780c */ /* 0x040fe20003f26070 */
[----:B------:R1:W-:Y:S01]  /*0430*/  STS [R8], RZ ;  /* 0x000000ff08007388 */ /* 0x0003e20000000800 */
[----:B------:R-:W-:Y:S01]  /*0440*/  IADD3 R9, PT, PT, R9, 0x10, RZ ;  /* 0x0000001009097810 */ /* 0x000fe20007ffe0ff */
[----:B-1----:R-:W-:-:S10]  /*0450*/  VIADD R8, R8, 0x40 ;  /* 0x0000004008087836 */ /* 0x002fd40000000000 */
[----:B------:R-:W-:Y:S05]  /*0460*/  @!P1 BRA `(.L_x_5) ;  /* 0xfffffffc00ec9947 */ /* 0x000fea000383ffff */
[----:B0-----:R-:W-:Y:S05]  /*0470*/  BSYNC.RECONVERGENT B1 ;  /* 0x0000000000017941 */ /* 0x001fea0003800200 */
.L_x_4:
[----:B------:R-:W-:Y:S05]  /*0480*/  BRA `(.L_x_3) ;  /* 0x0000000000947947 */ /* 0x000fea0003800000 */
.L_x_2:
[----:B------:R-:W-:-:S13]  /*0490*/  ISETP.GT.U32.AND P1, PT, R3, 0x1f, PT ;  /* 0x0000001f0300780c */ /* 0x000fda0003f24070 */
[----:B------:R-:W-:Y:S05]  /*04a0*/  @P1 BRA `(.L_x_3) ;  /* 0x00000000008c1947 */ /* 0x000fea0003800000 */
[----:B------:R-:W1:Y:S02]  /*04b0*/  LDCU UR5, c[0x0][0x3b4] ;  /* 0x00007680ff0577ac */ /* 0x000e640008000800 */
[----:B-1----:R-:W-:-:S09]  /*04c0*/  UISETP.NE.AND UP0, UPT, UR5, URZ, UPT ;  /* 0x000000ff0500728c */ /* 0x002fd2000bf05270 */
[----:B------:R-:W-:Y:S05]  /*04d0*/  BRA.U !UP0, `(.L_x_6) ;  /* 0x0000000108407547 */ /* 0x000fea000b800000 */
[----:B------:R-:W-:Y:S01]  /*04e0*/  BSSY.RECONVERGENT B1, `(.L_x_7) ;  /* 0x000000e000017945 */ /* 0x000fe20003800200 */
[----:B------:R-:W-:-:S07]  /*04f0*/  MOV R10, R3 ;  /* 0x00000003000a7202 */ /* 0x000fce0000000f00 */
.L_x_8:
[----:B------:R-:W-:-:S04]  /*0500*/  IADD3 R8, PT, PT, R10, UR4, RZ ;  /* 0x000000040a087c10 */ /* 0x000fc8000fffe0ff */
[----:B------:R-:W-:-:S13]  /*0510*/  ISETP.GE.AND P1, PT, R8, UR6, PT ;  /* 0x0000000608007c0c */ /* 0x000fda000bf26270 */
[----:B------:R-:W-:-:S04]  /*0520*/  @!P1 IMAD R9, R7, UR6, R8 ;  /* 0x0000000607099c24 */ /* 0x000fc8000f8e0208 */
[----:B------:R-:W-:-:S06]  /*0530*/  @!P1 IMAD.WIDE.U32 R8, R9, 0x2, R20 ;  /* 0x0000000209089825 */ /* 0x000fcc00078e0014 */
[----:B0-----:R-:W2:Y:S01]  /*0540*/  @!P1 LDG.E.U16.CONSTANT R8, desc[UR14][R8.64] ;  /* 0x0000000e08089981 */ /* 0x001ea2000c1e9500 */
[----:B-1----:R-:W-:Y:S02]  /*0550*/  HFMA2 R12, -RZ, RZ, 0, 0 ;  /* 0x00000000ff0c7431 */ /* 0x002fe400000001ff */
[C---:B------:R-:W-:Y:S02]  /*0560*/  IMAD R13, R10.reuse, 0x4, R5 ;  /* 0x000000040a0d7824 */ /* 0x040fe400078e0205 */
[----:B--2---:R-:W-:Y:S01]  /*0570*/  @!P1 HADD2.F32 R12, -RZ, R8.H0_H0 ;  /* 0x20000008ff0c9230 */ /* 0x004fe20000004100 */
[C---:B------:R-:W-:Y:S02]  /*0580*/  ISETP.GE.U32.AND P1, PT, R10.reuse, 0x10, PT ;  /* 0x000000100a00780c */ /* 0x040fe40003f26070 */
[----:B------:R-:W-:Y:S02]  /*0590*/  IADD3 R10, PT, PT, R10, 0x10, RZ ;  /* 0x000000100a0a7810 */ /* 0x000fe40007ffe0ff */
[----:B------:R1:W-:Y:S09]  /*05a0*/  STS [R13], R12 ;  /* 0x0000000c0d007388 */ /* 0x0003f20000000800 */
[----:B------:R-:W-:Y:S05]  /*05b0*/  @!P1 BRA `(.L_x_8) ;  /* 0xfffffffc00d09947 */ /* 0x000fea000383ffff */
[----:B------:R-:W-:Y:S05]  /*05c0*/  BSYNC.RECONVERGENT B1 ;  /* 0x0000000000017941 */ /* 0x000fea0003800200 */
.L_x_7:
[----:B------:R-:W-:Y:S05]  /*05d0*/  BRA `(.L_x_3) ;  /* 0x0000000000407947 */ /* 0x000fea0003800000 */
.L_x_6:
[----:B------:R-:W1:Y:S01]  /*05e0*/  LDC R15, c[0x0][0x3a4] ;  /* 0x0000e900ff0f7b82 */ /* 0x000e620000000800 */
[----:B------:R-:W-:-:S07]  /*05f0*/  MOV R10, R3 ;  /* 0x00000003000a7202 */ /* 0x000fce0000000f00 */
.L_x_11:
[C---:B------:R-:W-:Y:S01]  /*0600*/  IADD3 R12, PT, PT, R10.reuse, UR4, RZ ;  /* 0x000000040a0c7c10 */ /* 0x040fe2000fffe0ff */
[----:B------:R-:W-:Y:S01]  /*0610*/  BSSY.RECONVERGENT B1, `(.L_x_9) ;  /* 0x0000008000017945 */ /* 0x000fe20003800200 */
[----:B------:R-:W-:Y:S02]  /*0620*/  HFMA2 R8, -RZ, RZ, 0, 0 ;  /* 0x00000000ff087431 */ /* 0x000fe400000001ff */
[----:B------:R-:W-:Y:S01]  /*0630*/  IMAD R13, R10, 0x4, R5 ;  /* 0x000000040a0d7824 */ /* 0x000fe200078e0205 */
[----:B-1----:R-:W-:-:S13]  /*0640*/  ISETP.GE.AND P1, PT, R12, R15, PT ;  /* 0x0000000f0c00720c */ /* 0x002fda0003f26270 */
[----:B------:R-:W-:Y:S05]  /*0650*/  @P1 BRA `(.L_x_10) ;  /* 0x00000000000c1947 */ /* 0x000fea0003800000 */
[----:B------:R-:W-:-:S04]  /*0660*/  IMAD R9, R7, R15, R12 ;  /* 0x0000000f07097224 */ /* 0x000fc800078e020c */
[----:B------:R-:W-:-:S06]  /*0670*/  IMAD.WIDE.U32 R8, R9, 0x4, R20 ;  /* 0x0000000409087825 */ /* 0x000fcc00078e0014 */
[----:B0-----:R1:W5:Y:S02]  /*0680*/  LDG.E.CONSTANT R8, desc[UR14][R8.64] ;  /* 0x0000000e08087981 */ /* 0x001364000c1e9900 */
.L_x_10:
[----:B0-----:R-:W-:Y:S05]  /*0690*/  BSYNC.RECONVERGENT B1 ;  /* 0x0000000000017941 */ /* 0x001fea0003800200 */
.L_x_9:
[----:B-----5:R2:W-:Y:S01]  /*06a0*/  STS [R13], R8 ;  /* 0x000000080d007388 */ /* 0x0205e20000000800 */
[C---:B------:R-:W-:Y:S02]  /*06b0*/  ISETP.GE.U32.AND P1, PT, R10.reuse, 0x10, PT ;  /* 0x000000100a00780c */ /* 0x040fe40003f26070 */
[----:B------:R-:W-:-:S11]  /*06c0*/  IADD3 R10, PT, PT, R10, 0x10, RZ ;  /* 0x000000100a0a7810 */ /* 0x000fd60007ffe0ff */
[----:B--2---:R-:W-:Y:S05]  /*06d0*/  @!P1 BRA `(.L_x_11) ;  /* 0xfffffffc00c89947 */ /* 0x004fea000383ffff */
.L_x_3:
[----:B0-----:R-:W-:Y:S05]  /*06e0*/  BSYNC.RECONVERGENT B0 ;  /* 0x0000000000007941 */ /* 0x001fea0003800200 */
.L_x_1:
[----:B------:R-:W0:Y:S01]  /*06f0*/  LDCU UR5, c[0x0][0x3a0] ;  /* 0x00007400ff0577ac */ /* 0x000e220008000800 */
[----:B------:R-:W-:Y:S01]  /*0700*/  BSSY.RECONVERGENT B0, `(.L_x_12) ;  /* 0x0000036000007945 */ /* 0x000fe20003800200 */
[----:B------:R-:W2:Y:S01]  /*0710*/  LDCU UR6, c[0x0][0x3a4] ;  /* 0x00007480ff0677ac */ /* 0x000ea20008000800 */
[----:B------:R-:W3:Y:S01]  /*0720*/  LDCU UR7, c[0x0][0x3a0] ;  /* 0x00007400ff0777ac */ /* 0x000ee20008000800 */
[----:B0-----:R-:W-:-:S13]  /*0730*/  ISETP.GE.AND P1, PT, R6, UR5, PT ;  /* 0x0000000506007c0c */ /* 0x001fda000bf26270 */
[----:B--23--:R-:W-:Y:S05]  /*0740*/  @!P1 BRA `(.L_x_13) ;  /* 0x00000000002c9947 */ /* 0x00cfea0003800000 */
[----:B------:R-:W-:-:S13]  /*0750*/  ISETP.GT.U32.AND P1, PT, R0, 0x1f, PT ;  /* 0x0000001f0000780c */ /* 0x000fda0003f24070 */
[----:B------:R-:W-:Y:S05]  /*0760*/  @P1 BRA `(.L_x_14) ;  /* 0x0000000000bc1947 */ /* 0x000fea0003800000 */
[----:B------:R-:W-:Y:S01]  /*0770*/  BSSY.RECONVERGENT B1, `(.L_x_15) ;  /* 0x0000007000017945 */ /* 0x000fe20003800200 */
[----:B-1----:R-:W-:-:S07]  /*0780*/  MOV R9, R0 ;  /* 0x0000000000097202 */ /* 0x002fce0000000f00 */
.L_x_16:
[C---:B------:R-:W-:Y:S01]  /*0790*/  IMAD R8, R9.reuse, 0x40, R2 ;  /* 0x0000004009087824 */ /* 0x040fe200078e0202 */
[C---:B------:R-:W-:Y:S02]  /*07a0*/  ISETP.GE.U32.AND P1, PT, R9.reuse, 0x10, PT ;  /* 0x000000100900780c */ /* 0x040fe40003f26070 */
[----:B------:R-:W-:Y:S02]  /*07b0*/  IADD3 R9, PT, PT, R9, 0x10, RZ ;  /* 0x0000001009097810 */ /* 0x000fe40007ffe0ff */
[----:B------:R0:W-:Y:S09]  /*07c0*/  STS [R8], RZ ;  /* 0x000000ff08007388 */ /* 0x0001f20000000800 */
[----:B0-----:R-:W-:Y:S05]  /*07d0*/  @!P1 BRA `(.L_x_16) ;  /* 0xfffffffc00ec9947 */ /* 0x001fea000383ffff */
[----:B------:R-:W-:Y:S05]  /*07e0*/  BSYNC.RECONVERGENT B1 ;  /* 0x0000000000017941 */ /* 0x000fea0003800200 */
.L_x_15:
[----:B------:R-:W-:Y:S05]  /*07f0*/  BRA `(.L_x_14) ;  /* 0x0000000000987947 */ /* 0x000fea0003800000 */
.L_x_13:
[----:B------:R-:W-:-:S13]  /*0800*/  ISETP.GT.U32.AND P1, PT, R0, 0x1f, PT ;  /* 0x0000001f0000780c */ /* 0x000fda0003f24070 */
[----:B------:R-:W-:Y:S05]  /*0810*/  @P1 BRA `(.L_x_14) ;  /* 0x0000000000901947 */ /* 0x000fea0003800000 */
[----:B------:R-:W0:Y:S02]  /*0820*/  LDCU UR5, c[0x0][0x3b4] ;  /* 0x00007680ff0577ac */ /* 0x000e240008000800 */
[----:B0-----:R-:W-:-:S09]  /*0830*/  UISETP.NE.AND UP0, UPT, UR5, URZ, UPT ;  /* 0x000000ff0500728c */ /* 0x001fd2000bf05270 */
[----:B------:R-:W-:Y:S05]  /*0840*/  BRA.U !UP0, `(.L_x_17) ;  /* 0x0000000108447547 */ /* 0x000fea000b800000 */
[----:B------:R-:W-:Y:S01]  /*0850*/  BSSY.RECONVERGENT B1, `(.L_x_18) ;  /* 0x000000f000017945 */ /* 0x000fe20003800200 */
[----:B-1----:R-:W-:-:S07]  /*0860*/  MOV R13, R0 ;  /* 0x00000000000d7202 */ /* 0x002fce0000000f00 */
.L_x_19:
[----:B------:R-:W-:-:S04]  /*0870*/  IADD3 R9, PT, PT, R13, UR4, RZ ;  /* 0x000000040d097c10 */ /* 0x000fc8000fffe0ff */
[----:B------:R-:W-:-:S13]  /*0880*/  ISETP.GE.AND P1, PT, R9, UR6, PT ;  /* 0x0000000609007c0c */ /* 0x000fda000bf26270 */
[----:B0-----:R-:W0:Y:S02]  /*0890*/  @!P1 LDC R8, c[0x0][0x3a0] ;  /* 0x0000e800ff089b82 */ /* 0x001e240000000800 */
[----:B0-----:R-:W-:-:S04]  /*08a0*/  @!P1 IMAD R9, R9, R8, R6 ;  /* 0x0000000809099224 */ /* 0x001fc800078e0206 */
[----:B------:R-:W-:-:S06]  /*08b0*/  @!P1 IMAD.WIDE R8, R9, 0x2, R18 ;  /* 0x0000000209089825 */ /* 0x000fcc00078e0212 */
[----:B------:R-:W2:Y:S01]  /*08c0*/  @!P1 LDG.E.U16.CONSTANT R8, desc[UR14][R8.64] ;  /* 0x0000000e08089981 */ /* 0x000ea2000c1e9500 */
[----:B------:R-:W-:Y:S01]  /*08d0*/  IMAD.MOV.U32 R10, RZ, RZ, RZ ;  /* 0x000000ffff0a7224 */ /* 0x000fe200078e00ff */
[C---:B------:R-:W-:Y:S01]  /*08e0*/  LEA R15, R13.reuse, R2, 0x6 ;  /* 0x000000020d0f7211 */ /* 0x040fe200078e30ff */
[----:B--2---:R-:W-:Y:S01]  /*08f0*/  @!P1 HADD2.F32 R10, -RZ, R8.H0_H0 ;  /* 0x20000008ff0a9230 */ /* 0x004fe20000004100 */
[C---:B------:R-:W-:Y:S02]  /*0900*/  ISETP.GE.U32.AND P1, PT, R13.reuse, 0x10, PT ;  /* 0x000000100d00780c */ /* 0x040fe40003f26070 */
[----:B------:R-:W-:Y:S02]  /*0910*/  IADD3 R13, PT, PT, R13, 0x10, RZ ;  /* 0x000000100d0d7810 */ /* 0x000fe40007ffe0ff */
[----:B------:R0:W-:Y:S09]  /*0920*/  STS [R15], R10 ;  /* 0x0000000a0f007388 */ /* 0x0001f20000000800 */
[----:B------:R-:W-:Y:S05]  /*0930*/  @!P1 BRA `(.L_x_19) ;  /* 0xfffffffc00cc9947 */ /* 0x000fea000383ffff */
[----:B------:R-:W-:Y:S05]  /*0940*/  BSYNC.RECONVERGENT B1 ;  /* 0x0000000000017941 */ /* 0x000fea0003800200 */
.L_x_18:
[----:B------:R-:W-:Y:S05]  /*0950*/  BRA `(.L_x_14) ;  /* 0x0000000000407947 */ /* 0x000fea0003800000 */
.L_x_17:
[----:B------:R-:W0:Y:S01]  /*0960*/  LDC R10, c[0x0][0x3a4] ;  /* 0x0000e900ff0a7b82 */ /* 0x000e220000000800 */
[----:B-1----:R-:W-:-:S07]  /*0970*/  MOV R13, R0 ;  /* 0x00000000000d7202 */ /* 0x002fce0000000f00 */
.L_x_22:
[C---:B0-----:R-:W-:Y:S01]  /*0980*/  VIADD R9, R13.reuse, UR4 ;  /* 0x000000040d097c36 */ /* 0x041fe20008000000 */
[----:B------:R-:W-:Y:S01]  /*0990*/  BSSY.RECONVERGENT B1, `(.L_x_20) ;  /* 0x0000008000017945 */ /* 0x000fe20003800200 */
[----:B------:R-:W-:Y:S01]  /*09a0*/  HFMA2 R8, -RZ, RZ, 0, 0 ;  /* 0x00000000ff087431 */ /* 0x000fe200000001ff */
[----:B------:R-:W-:Y:S02]  /*09b0*/  LEA R15, R13, R2, 0x6 ;  /* 0x000000020d0f7211 */ /* 0x000fe400078e30ff */
[----:B0-----:R-:W-:-:S13]  /*09c0*/  ISETP.GE.AND P1, PT, R9, R10, PT ;  /* 0x0000000a0900720c */ /* 0x001fda0003f26270 */
[----:B------:R-:W-:Y:S05]  /*09d0*/  @P1 BRA `(.L_x_21) ;  /* 0x00000000000c1947 */ /* 0x000fea0003800000 */
[----:B------:R-:W-:-:S04]  /*09e0*/  IMAD R9, R9, UR7, R6 ;  /* 0x0000000709097c24 */ /* 0x000fc8000f8e0206 */
[----:B------:R-:W-:-:S06]  /*09f0*/  IMAD.WIDE R8, R9, 0x4, R18 ;  /* 0x0000000409087825 */ /* 0x000fcc00078e0212 */
[----:B------:R0:W5:Y:S02]  /*0a00*/  LDG.E.CONSTANT R8, desc[UR14][R8.64] ;  /* 0x0000000e08087981 */ /* 0x000164000c1e9900 */
.L_x_21:
[----:B------:R-:W-:Y:S05]  /*0a10*/  BSYNC.RECONVERGENT B1 ;  /* 0x0000000000017941 */ /* 0x000fea0003800200 */
.L_x_20:
[----:B-----5:R2:W-:Y:S01]  /*0a20*/  STS [R15], R8 ;  /* 0x000000080f007388 */ /* 0x0205e20000000800 */
[C---:B------:R-:W-:Y:S02]  /*0a30*/  ISETP.GE.U32.AND P1, PT, R13.reuse, 0x10, PT ;  /* 0x000000100d00780c */ /* 0x040fe40003f26070 */
[----:B------:R-:W-:-:S11]  /*0a40*/  IADD3 R13, PT, PT, R13, 0x10, RZ ;  /* 0x000000100d0d7810 */ /* 0x000fd60007ffe0ff */
[----:B--2---:R-:W-:Y:S05]  /*0a50*/  @!P1 BRA `(.L_x_22) ;  /* 0xfffffffc00c89947 */ /* 0x004fea000383ffff */
.L_x_14:
[----:B------:R-:W-:Y:S05]  /*0a60*/  BSYNC.RECONVERGENT B0 ;  /* 0x0000000000007941 */ /* 0x000fea0003800200 */
.L_x_12:
[----:B------:R-:W-:Y:S06]  /*0a70*/  BAR.SYNC.DEFER_BLOCKING 0x0 ;  /* 0x0000000000007b1d */ /* 0x000fec0000010000 */
[----:B------:R-:W-:Y:S04]  /*0a80*/  BSSY.RECONVERGENT B0, `(.L_x_23) ;  /* 0x000004a000007945 */ /* 0x000fe80003800200 */
[----:B------:R-:W-:Y:S05]  /*0a90*/  @!P0 BRA `(.L_x_24) ;  /* 0x0000000400208947 */ /* 0x000fea0003800000 */
[----:B------:R-:W-:Y:S04]  /*0aa0*/  LDS R8, [R2] ;  /* 0x0000000002087984 */ /* 0x000fe80000000800 */
[----:B01----:R-:W0:Y:S04]  /*0ab0*/  LDS.128 R12, [R5] ;  /* 0x00000000050c7984 */ /* 0x003e280000000c00 */
[----:B------:R-:W1:Y:S04]  /*0ac0*/  LDS R27, [R2+0x40] ;  /* 0x00004000021b7984 */ /* 0x000e680000000800 */
[----:B------:R-:W2:Y:S04]  /*0ad0*/  LDS R23, [R2+0x80] ;  /* 0x0000800002177984 */ /* 0x000ea80000000800 */
[----:B------:R-:W3:Y:S04]  /*0ae0*/  LDS R24, [R2+0xc0] ;  /* 0x0000c00002187984 */ /* 0x000ee80000000800 */
[----:B------:R-:W-:Y:S04]  /*0af0*/  LDS R25, [R2+0x100] ;  /* 0x0001000002197984 */ /* 0x000fe80000000800 */
[----:B------:R-:W-:Y:S04]  /*0b00*/  LDS R22, [R2+0x140] ;  /* 0x0001400002167984 */ /* 0x000fe80000000800 */
[----:B------:R-:W-:Y:S01]  /*0b10*/  LDS R26, [R2+0x5c0] ;  /* 0x0005c000021a7984 */ /* 0x000fe20000000800 */
[----:B0-----:R-:W-:-:S03]  /*0b20*/  FFMA R12, R12, R8, R11 ;  /* 0x000000080c0c7223 */ /* 0x001fc6000000000b */
[----:B------:R-:W0:Y:S01]  /*0b30*/  LDS.128 R8, [R5+0x10] ;  /* 0x0000100005087984 */ /* 0x000e220000000c00 */
[----:B-1----:R-:W-:-:S04]  /*0b40*/  FFMA R12, R27, R13, R12 ;  /* 0x0000000d1b0c7223 */ /* 0x002fc8000000000c */
[----:B--2---:R-:W-:Y:S02]  /*0b50*/  FFMA R13, R23, R14, R12 ;  /* 0x0000000e170d7223 */ /* 0x004fe4000000000c */
[----:B------:R-:W1:Y:S02]  /*0b60*/  LDS R23, [R2+0x180] ;  /* 0x0001800002177984 */ /* 0x000e640000000800 */
[----:B---3--:R-:W-:Y:S02]  /*0b70*/  FFMA R13, R24, R15, R13 ;  /* 0x0000000f180d7223 */ /* 0x008fe4000000000d */
[----:B------:R-:W2:Y:S02]  /*0b80*/  LDS R24, [R2+0x1c0] ;  /* 0x0001c00002187984 */ /* 0x000ea40000000800 */
[----:B0-----:R-:W-:Y:S02]  /*0b90*/  FFMA R27, R8, R25, R13 ;  /* 0x00000019081b7223 */ /* 0x001fe4000000000d */
[----:B------:R-:W-:Y:S02]  /*0ba0*/  LDS R25, [R2+0x200] ;  /* 0x0002000002197984 */ /* 0x000fe40000000800 */
[----:B------:R-:W-:-:S02]  /*0bb0*/  FFMA R8, R22, R9, R27 ;  /* 0x0000000916087223 */ /* 0x000fc4000000001b */
[----:B------:R-:W0:Y:S02]  /*0bc0*/  LDS.128 R12, [R5+0x20] ;  /* 0x00002000050c7984 */ /* 0x000e240000000c00 */
[----:B-1----:R-:W-:Y:S02]  /*0bd0*/  FFMA R9, R23, R10, R8 ;  /* 0x0000000a17097223 */ /* 0x002fe40000000008 */
[----:B------:R-:W1:Y:S02]  /*0be0*/  LDS R22, [R2+0x240] ;  /* 0x0002400002167984 */ /* 0x000e640000000800 */
[----:B--2---:R-:W-:Y:S02]  /*0bf0*/  FFMA R9, R24, R11, R9 ;  /* 0x0000000b18097223 */ /* 0x004fe40000000009 */
[----:B------:R-:W2:Y:S04]  /*0c00*/  LDS R23, [R2+0x280] ;  /* 0x0002800002177984 */ /* 0x000ea80000000800 */
[----:B------:R-:W3:Y:S01]  /*0c10*/  LDS R24, [R2+0x2c0] ;  /* 0x0002c00002187984 */ /* 0x000ee20000000800 */
[----:B0-----:R-:W-:-:S03]  /*0c20*/  FFMA R27, R12, R25, R9 ;  /* 0x000000190c1b7223 */ /* 0x001fc60000000009 */
[----:B------:R-:W-:Y:S01]  /*0c30*/  LDS R25, [R2+0x300] ;  /* 0x0003000002197984 */ /* 0x000fe20000000800 */
[----:B-1----:R-:W-:-:S03]  /*0c40*/  FFMA R12, R22, R13, R27 ;  /* 0x0000000d160c7223 */ /* 0x002fc6000000001b */
[----:B------:R-:W0:Y:S01]  /*0c50*/  LDS.128 R8, [R5+0x30] ;  /* 0x0000300005087984 */ /* 0x000e220000000c00 */
[----:B--2---:R-:W-:-:S03]  /*0c60*/  FFMA R13, R23, R14, R12 ;  /* 0x0000000e170d7223 */ /* 0x004fc6000000000c */
[----:B------:R-:W1:Y:S01]  /*0c70*/  LDS R22, [R2+0x340] ;  /* 0x0003400002167984 */ /* 0x000e620000000800 */
[----:B---3--:R-:W-:-:S03]  /*0c80*/  FFMA R13, R24, R15, R13 ;  /* 0x0000000f180d7223 */ /* 0x008fc6000000000d */
        /* <DEDUP_REMOVED lines=19> */
[----:B------:R-:W-:Y:S01]  /*0dc0*/  LDS R24, [R2+0x640] ;  /* 0x0006400002187984 */ /* 0x000fe20000000800 */
[----:B0-----:R-:W-:-:S03]  /*0dd0*/  FFMA R27, R8, R25, R13 ;  /* 0x00000019081b7223 */ /* 0x001fc6000000000d */
[----:B------:R-:W-:Y:S01]  /*0de0*/  LDS R25, [R2+0x600] ;  /* 0x0006000002197984 */ /* 0x000fe20000000800 */
[----:B-1----:R-:W-:-:S03]  /*0df0*/  FFMA R22, R22, R9, R27 ;  /* 0x0000000916167223 */ /* 0x002fc6000000001b */
[----:B------:R-:W0:Y:S01]  /*0e00*/  LDS.128 R12, [R5+0x60] ;  /* 0x00006000050c7984 */ /* 0x000e220000000c00 */
[----:B--2---:R-:W-:-:S03]  /*0e10*/  FFMA R9, R23, R10, R22 ;  /* 0x0000000a17097223 */ /* 0x004fc60000000016 */
[----:B------:R-:W1:Y:S01]  /*0e20*/  LDS R23, [R2+0x680] ;  /* 0x0006800002177984 */ /* 0x000e620000000800 */
[----:B------:R-:W-:-:S03]  /*0e30*/  FFMA R9, R26, R11, R9 ;  /* 0x0000000b1a097223 */ /* 0x000fc60000000009 */
[----:B------:R-:W2:Y:S01]  /*0e40*/  LDS R22, [R2+0x6c0] ;  /* 0x0006c00002167984 */ /* 0x000ea20000000800 */
[----:B0-----:R-:W-:-:S03]  /*0e50*/  FFMA R27, R12, R25, R9 ;  /* 0x000000190c1b7223 */ /* 0x001fc60000000009 */
[----:B------:R-:W-:Y:S01]  /*0e60*/  LDS R25, [R2+0x700] ;  /* 0x0007000002197984 */ /* 0x000fe20000000800 */
[----:B------:R-:W-:-:S03]  /*0e70*/  FFMA R24, R24, R13, R27 ;  /* 0x0000000d18187223 */ /* 0x000fc6000000001b */
[----:B------:R-:W0:Y:S01]  /*0e80*/  LDS.128 R8, [R5+0x70] ;  /* 0x0000700005087984 */ /* 0x000e220000000c00 */
[----:B-1----:R-:W-:-:S03]  /*0e90*/  FFMA R23, R23, R14, R24 ;  /* 0x0000000e17177223 */ /* 0x002fc60000000018 */
[----:B------:R-:W1:Y:S01]  /*0ea0*/  LDS R27, [R2+0x740] ;  /* 0x00074000021b7984 */ /* 0x000e620000000800 */
[----:B--2---:R-:W-:-:S03]  /*0eb0*/  FFMA R15, R22, R15, R23 ;  /* 0x0000000f160f7223 */ /* 0x004fc60000000017 */
[----:B------:R-:W2:Y:S04]  /*0ec0*/  LDS R13, [R2+0x780] ;  /* 0x00078000020d7984 */ /* 0x000ea80000000800 */
[----:B------:R-:W3:Y:S01]  /*0ed0*/  LDS R12, [R2+0x7c0] ;  /* 0x0007c000020c7984 */ /* 0x000ee20000000800 */
[----:B0-----:R-:W-:-:S04]  /*0ee0*/  FFMA R8, R8, R25, R15 ;  /* 0x0000001908087223 */ /* 0x001fc8000000000f */
[----:B-1----:R-:W-:-:S04]  /*0ef0*/  FFMA R8, R27, R9, R8 ;  /* 0x000000091b087223 */ /* 0x002fc80000000008 */
[----:B--2---:R-:W-:-:S04]  /*0f00*/  FFMA R13, R13, R10, R8 ;  /* 0x0000000a0d0d7223 */ /* 0x004fc80000000008 */
[----:B---3--:R-:W-:-:S07]  /*0f10*/  FFMA R11, R12, R11, R13 ;  /* 0x0000000b0c0b7223 */ /* 0x008fce000000000d */
.L_x_24:
[----:B------:R-:W-:Y:S05]  /*0f20*/  BSYNC.RECONVERGENT B0 ;  /* 0x0000000000007941 */ /* 0x000fea0003800200 */
.L_x_23:
[----:B------:R-:W2:Y:S01]  /*0f30*/  LDCU UR5, c[0x0][0x3a4] ;  /* 0x00007480ff0577ac */ /* 0x000ea20008000800 */
[----:B------:R-:W-:-:S04]  /*0f40*/  UIADD3 UR4, UPT, UPT, UR4, 0x20, URZ ;  /* 0x0000002004047890 */ /* 0x000fc8000fffe0ff */
[----:B--2---:R-:W-:Y:S01]  /*0f50*/  UISETP.GE.AND UP0, UPT, UR4, UR5, UPT ;  /* 0x000000050400728c */ /* 0x004fe2000bf06270 */
[----:B------:R-:W-:Y:S08]  /*0f60*/  BAR.SYNC.DEFER_BLOCKING 0x0 ;  /* 0x0000000000007b1d */ /* 0x000ff00000010000 */
[----:B------:R-:W-:Y:S05]  /*0f70*/  BRA.U !UP0, `(.L_x_25) ;  /* 0xfffffff508007547 */ /* 0x000fea000b83ffff */
.L_x_0:
[----:B------:R-:W2:Y:S01]  /*0f80*/  LDCU UR5, c[0x0][0x3a0] ;  /* 0x00007400ff0577ac */ /* 0x000ea20008000800 */
[----:B------:R-:W3:Y:S01]  /*0f90*/  LDCU UR6, c[0x0][0x39c] ;  /* 0x00007380ff0677ac */ /* 0x000ee20008000800 */
[----:B--2---:R-:W-:-:S04]  /*0fa0*/  ISETP.GE.AND P0, PT, R6, UR5, PT ;  /* 0x0000000506007c0c */ /* 0x004fc8000bf06270 */
[----:B---3--:R-:W-:-:S13]  /*0fb0*/  ISETP.GE.OR P0, PT, R7, UR6, P0 ;  /* 0x0000000607007c0c */ /* 0x008fda0008706670 */
[----:B0-----:R-:W-:Y:S05]  /*0fc0*/  @P0 EXIT ;  /* 0x000000000000094d */ /* 0x001fea0003800000 */
[----:B------:R-:W0:Y:S02]  /*0fd0*/  LDCU UR4, c[0x0][0x3b4] ;  /* 0x00007680ff0477ac */ /* 0x000e240008000800 */
[----:B0-----:R-:W-:-:S13]  /*0fe0*/  ISETP.NE.AND P0, PT, RZ, UR4, PT ;  /* 0x00000004ff007c0c */ /* 0x001fda000bf05270 */
[----:B------:R-:W-:-:S04]  /*0ff0*/  @!P0 IMAD R3, R7, UR5, R6 ;  /* 0x0000000507038c24 */ /* 0x000fc8000f8e0206 */
[----:B------:R-:W-:-:S05]  /*1000*/  @!P0 IMAD.WIDE R2, R3, 0x4, R16 ;  /* 0x0000000403028825 */ /* 0x000fca00078e0210 */
[----:B------:R0:W-:Y:S01]  /*1010*/  @!P0 STG.E desc[UR14][R2.64], R11 ;  /* 0x0000000b02008986 */ /* 0x0001e2000c10190e */
[----:B------:R-:W-:Y:S05]  /*1020*/  @!P0 EXIT ;  /* 0x000000000000894d */ /* 0x000fea0003800000 */
[----:B------:R-:W-:Y:S01]  /*1030*/  IMAD R7, R7, UR5, R6 ;  /* 0x0000000507077c24 */ /* 0x000fe2000f8e0206 */
[----:B0-----:R-:W-:-:S03]  /*1040*/  F2FP.F16.F32.PACK_AB R11, RZ, R11 ;  /* 0x0000000bff0b723e */ /* 0x001fc600000000ff */
[----:B------:R-:W-:-:S05]  /*1050*/  IMAD.WIDE R16, R7, 0x2, R16 ;  /* 0x0000000207107825 */ /* 0x000fca00078e0210 */
[----:B------:R-:W-:Y:S01]  /*1060*/  STG.E.U16 desc[UR14][R16.64], R11 ;  /* 0x0000000b10007986 */ /* 0x000fe2000c10150e */
[----:B------:R-:W-:Y:S05]  /*1070*/  EXIT ;  /* 0x000000000000794d */ /* 0x000fea0003800000 */
.L_x_26:
[----:B------:R-:W-:-:S00]  /*1080*/  BRA `(.L_x_26) ;  /* 0xfffffffc00fc7947 */ /* 0x000fc0000383ffff */
[----:B------:R-:W-:-:S00]  /*1090*/  NOP ;  /* 0x0000000000007918 */ /* 0x000fc00000000000 */
        /* <DEDUP_REMOVED lines=14> */
.L_x_27:


//--------------------- .nv.shared.av_batched_gemm_kernel --------------------------
	.section	.nv.shared.av_batched_gemm_kernel,"aw",@nobits
	.sectionflags	@""
	.align	4
.nv.shared.av_batched_gemm_kernel:
	.zero		5120


//--------------------- .nv.shared.reserved.0     --------------------------
	.section	.nv.shared.reserved.0,"aw",@nobits
	.weak		__nv_reservedSMEM_offset_0_alias
	.size		__nv_reservedSMEM_offset_0_alias, 0, 64
	.other		__nv_reservedSMEM_offset_0_alias,@"STO_CUDA_RESERVED_SHARED STV_DEFAULT"
__nv_reservedSMEM_offset_0_alias:
	.zero		0
	.zero		64


//--------------------- .nv.constant0.av_batched_gemm_kernel --------------------------
	.section	.nv.constant0.av_batched_gemm_kernel,"a",@progbits
	.sectionflags	@""
	.align	4
.nv.constant0.av_batched_gemm_kernel:
	.zero		952


//--------------------- SYMBOLS --------------------------

	.type		.nv.reservedSmem.offset0,@object
	.size		.nv.reservedSmem.offset0,0x4
	.type		.nv.reservedSmem.cap,@object
	.size		.nv.reservedSmem.cap,0x4
